	.headerflags	@"EF_CUDA_TEXMODE_UNIFIED EF_CUDA_64BIT_ADDRESS EF_CUDA_ACCELERATORS EF_CUDA_SM90 EF_CUDA_VIRTUAL_SM(EF_CUDA_SM90)"
	.elftype	@"ET_EXEC"


//--------------------- .nv.info                  --------------------------
	.section	.nv.info,"",@"SHT_CUDA_INFO"
	.align	4


	//----- nvinfo : EIATTR_REGCOUNT
	.align		4
        /*0000*/ 	.byte	0x04, 0x2f
        /*0002*/ 	.short	(.L_2 - .L_1)
	.align		4
.L_1:
        /*0004*/ 	.word	index@(triton_per_fused_convolution_native_group_norm_2)
        /*0008*/ 	.word	0x00000019


	//----- nvinfo : EIATTR_MIN_STACK_SIZE
	.align		4
.L_2:
        /*000c*/ 	.byte	0x04, 0x12
        /*000e*/ 	.short	(.L_4 - .L_3)
	.align		4
.L_3:
        /*0010*/ 	.word	index@(triton_per_fused_convolution_native_group_norm_2)
        /*0014*/ 	.word	0x00000000


	//----- nvinfo : EIATTR_FRAME_SIZE
	.align		4
.L_4:
        /*0018*/ 	.byte	0x04, 0x11
        /*001a*/ 	.short	(.L_6 - .L_5)
	.align		4
.L_5:
        /*001c*/ 	.word	index@(triton_per_fused_convolution_native_group_norm_2)
        /*0020*/ 	.word	0x00000000


	//----- nvinfo : EIATTR_MIN_STACK_SIZE
	.align		4
.L_6:
        /*0024*/ 	.byte	0x04, 0x12
        /*0026*/ 	.short	(.L_8 - .L_7)
	.align		4
.L_7:
        /*0028*/ 	.word	index@(triton_per_fused_convolution_native_group_norm_2)
        /*002c*/ 	.word	0x00000000
.L_8:


//--------------------- .nv.info.triton_per_fused_convolution_native_group_norm_2 --------------------------
	.section	.nv.info.triton_per_fused_convolution_native_group_norm_2,"",@"SHT_CUDA_INFO"
	.sectionflags	@""
	.align	4


	//----- nvinfo : EIATTR_CUDA_API_VERSION
	.align		4
        /*0000*/ 	.byte	0x04, 0x37
        /*0002*/ 	.short	(.L_10 - .L_9)
.L_9:
        /*0004*/ 	.word	0x0000007c


	//----- nvinfo : EIATTR_KPARAM_INFO
	.align		4
.L_10:
        /*0008*/ 	.byte	0x04, 0x17
        /*000a*/ 	.short	(.L_12 - .L_11)
.L_11:
        /*000c*/ 	.word	0x00000000
        /*0010*/ 	.short	0x0006
        /*0012*/ 	.short	0x002c
        /*0014*/ 	.byte	0x00, 0xf0, 0x11, 0x00


	//----- nvinfo : EIATTR_KPARAM_INFO
	.align		4
.L_12:
        /*0018*/ 	.byte	0x04, 0x17
        /*001a*/ 	.short	(.L_14 - .L_13)
.L_13:
        /*001c*/ 	.word	0x00000000
        /*0020*/ 	.short	0x0005
        /*0022*/ 	.short	0x0028
        /*0024*/ 	.byte	0x00, 0xf0, 0x11, 0x00


	//----- nvinfo : EIATTR_KPARAM_INFO
	.align		4
.L_14:
        /*0028*/ 	.byte	0x04, 0x17
        /*002a*/ 	.short	(.L_16 - .L_15)
.L_15:
        /*002c*/ 	.word	0x00000000
        /*0030*/ 	.short	0x0004
        /*0032*/ 	.short	0x0020
        /*0034*/ 	.byte	0x00, 0xf4, 0x21, 0x00


	//----- nvinfo : EIATTR_KPARAM_INFO
	.align		4
.L_16:
        /*0038*/ 	.byte	0x04, 0x17
        /*003a*/ 	.short	(.L_18 - .L_17)
.L_17:
        /*003c*/ 	.word	0x00000000
        /*0040*/ 	.short	0x0003
        /*0042*/ 	.short	0x0018
        /*0044*/ 	.byte	0x00, 0xf4, 0x21, 0x00


	//----- nvinfo : EIATTR_KPARAM_INFO
	.align		4
.L_18:
        /*0048*/ 	.byte	0x04, 0x17
        /*004a*/ 	.short	(.L_20 - .L_19)
.L_19:
        /*004c*/ 	.word	0x00000000
        /*0050*/ 	.short	0x0002
        /*0052*/ 	.short	0x0010
        /*0054*/ 	.byte	0x00, 0xf4, 0x21, 0x00


	//----- nvinfo : EIATTR_KPARAM_INFO
	.align		4
.L_20:
        /*0058*/ 	.byte	0x04, 0x17
        /*005a*/ 	.short	(.L_22 - .L_21)
.L_21:
        /*005c*/ 	.word	0x00000000
        /*0060*/ 	.short	0x0001
        /*0062*/ 	.short	0x0008
        /*0064*/ 	.byte	0x00, 0xf4, 0x21, 0x00


	//----- nvinfo : EIATTR_KPARAM_INFO
	.align		4
.L_22:
        /*0068*/ 	.byte	0x04, 0x17
        /*006a*/ 	.short	(.L_24 - .L_23)
.L_23:
        /*006c*/ 	.word	0x00000000
        /*0070*/ 	.short	0x0000
        /*0072*/ 	.short	0x0000
        /*0074*/ 	.byte	0x00, 0xf4, 0x21, 0x00


	//----- nvinfo : EIATTR_SPARSE_MMA_MASK
	.align		4
.L_24:
        /*0078*/ 	.byte	0x03, 0x50
        /*007a*/ 	.short	0x0000


	//----- nvinfo : EIATTR_MAXREG_COUNT
	.align		4
        /*007c*/ 	.byte	0x03, 0x1b
        /*007e*/ 	.short	0x00ff


	//----- nvinfo : EIATTR_COOP_GROUP_MASK_REGIDS
	.align		4
        /*0080*/ 	.byte	0x04, 0x29
        /*0082*/ 	.short	(.L_26 - .L_25)


	//   ....[0]....
.L_25:
        /*0084*/ 	.word	0xffffffff


	//   ....[1]....
        /*0088*/ 	.word	0xffffffff


	//   ....[2]....
        /*008c*/ 	.word	0xffffffff


	//   ....[3]....
        /*0090*/ 	.word	0xffffffff


	//   ....[4]....
        /*0094*/ 	.word	0xffffffff


	//   ....[5]....
        /*0098*/ 	.word	0xffffffff


	//   ....[6]....
        /*009c*/ 	.word	0xffffffff


	//   ....[7]....
        /*00a0*/ 	.word	0xffffffff


	//   ....[8]....
        /*00a4*/ 	.word	0xffffffff


	//   ....[9]....
        /*00a8*/ 	.word	0xffffffff


	//   ....[10]....
        /*00ac*/ 	.word	0xffffffff


	//   ....[11]....
        /*00b0*/ 	.word	0xffffffff


	//   ....[12]....
        /*00b4*/ 	.word	0xffffffff


	//   ....[13]....
        /*00b8*/ 	.word	0xffffffff


	//   ....[14]....
        /*00bc*/ 	.word	0xffffffff


	//   ....[15]....
        /*00c0*/ 	.word	0xffffffff


	//----- nvinfo : EIATTR_COOP_GROUP_INSTR_OFFSETS
	.align		4
.L_26:
        /*00c4*/ 	.byte	0x04, 0x28
        /*00c6*/ 	.short	(.L_28 - .L_27)


	//   ....[0]....
.L_27:
        /*00c8*/ 	.word	0x00000210


	//   ....[1]....
        /*00cc*/ 	.word	0x00000230


	//   ....[2]....
        /*00d0*/ 	.word	0x00000250


	//   ....[3]....
        /*00d4*/ 	.word	0x00000270


	//   ....[4]....
        /*00d8*/ 	.word	0x00000290


	//   ....[5]....
        /*00dc*/ 	.word	0x00000300


	//   ....[6]....
        /*00e0*/ 	.word	0x00000320


	//   ....[7]....
        /*00e4*/ 	.word	0x00000350


	//   ....[8]....
        /*00e8*/ 	.word	0x00000450


	//   ....[9]....
        /*00ec*/ 	.word	0x00000470


	//   ....[10]....
        /*00f0*/ 	.word	0x00000490


	//   ....[11]....
        /*00f4*/ 	.word	0x000004b0


	//   ....[12]....
        /*00f8*/ 	.word	0x000004e0


	//   ....[13]....
        /*00fc*/ 	.word	0x00000550


	//   ....[14]....
        /*0100*/ 	.word	0x00000570


	//   ....[15]....
        /*0104*/ 	.word	0x00000590


	//----- nvinfo : EIATTR_EXIT_INSTR_OFFSETS
	.align		4
.L_28:
        /*0108*/ 	.byte	0x04, 0x1c
        /*010a*/ 	.short	(.L_30 - .L_29)


	//   ....[0]....
.L_29:
        /*010c*/ 	.word	0x000006a0


	//   ....[1]....
        /*0110*/ 	.word	0x000006c0


	//----- nvinfo : EIATTR_REQNTID
	.align		4
.L_30:
        /*0114*/ 	.byte	0x04, 0x10
        /*0116*/ 	.short	(.L_32 - .L_31)
.L_31:
        /*0118*/ 	.word	0x00000100
        /*011c*/ 	.word	0x00000001
        /*0120*/ 	.word	0x00000001


	//----- nvinfo : EIATTR_CBANK_PARAM_SIZE
	.align		4
.L_32:
        /*0124*/ 	.byte	0x03, 0x19
        /*0126*/ 	.short	0x0030


	//----- nvinfo : EIATTR_PARAM_CBANK
	.align		4
        /*0128*/ 	.byte	0x04, 0x0a
        /*012a*/ 	.short	(.L_34 - .L_33)
	.align		4
.L_33:
        /*012c*/ 	.word	index@(.nv.constant0.triton_per_fused_convolution_native_group_norm_2)
        /*0130*/ 	.short	0x0210
        /*0132*/ 	.short	0x0030


	//----- nvinfo : EIATTR_SW_WAR
	.align		4
.L_34:
        /*0134*/ 	.byte	0x04, 0x36
        /*0136*/ 	.short	(.L_36 - .L_35)
.L_35:
        /*0138*/ 	.word	0x00000008
.L_36:


//--------------------- .nv.callgraph             --------------------------
	.section	.nv.callgraph,"",@"SHT_CUDA_CALLGRAPH"
	.align	4
	.sectionentsize	8
	.align		4
        /*0000*/ 	.word	0x00000000
	.align		4
        /*0004*/ 	.word	0xffffffff
	.align		4
        /*0008*/ 	.word	0x00000000
	.align		4
        /*000c*/ 	.word	0xfffffffe
	.align		4
        /*0010*/ 	.word	0x00000000
	.align		4
        /*0014*/ 	.word	0xfffffffd
	.align		4
        /*0018*/ 	.word	0x00000000
	.align		4
        /*001c*/ 	.word	0xfffffffc


//--------------------- .nv.constant4             --------------------------
	.section	.nv.constant4,"a",@progbits
	.align	8
	.align		8
.nv.constant4:
        /*0000*/ 	.dword	_$_str


//--------------------- .text.triton_per_fused_convolution_native_group_norm_2 --------------------------
	.section	.text.triton_per_fused_convolution_native_group_norm_2,"ax",@progbits
	.sectionflags	@"SHF_BARRIERS=1"
	.align	128
        .global         triton_per_fused_convolution_native_group_norm_2
        .type           triton_per_fused_convolution_native_group_norm_2,@function
        .size           triton_per_fused_convolution_native_group_norm_2,(.L_x_1 - triton_per_fused_convolution_native_group_norm_2)
        .other          triton_per_fused_convolution_native_group_norm_2,@"STO_CUDA_ENTRY STV_DEFAULT"
triton_per_fused_convolution_native_group_norm_2:
.text.triton_per_fused_convolution_native_group_norm_2:
[----:B------:R-:W0:Y:S02]  /*0000*/  LDC R1, c[0x0][0x28] ;  /* 0x00000a00ff017b82 */ /* 0x000e240000000800 */
[----:B------:R-:W1:Y:S01]  /*0010*/  S2R R0, SR_CTAID.X ;  /* 0x0000000000007919 */ /* 0x000e620000002500 */
[----:B------:R-:W2:Y:S01]  /*0020*/  LDC.64 R4, c[0x0][0x218] ;  /* 0x00008600ff047b82 */ /* 0x000ea20000000a00 */
[----:B------:R-:W-:Y:S01]  /*0030*/  ULDC.64 UR6, c[0x0][0x208] ;  /* 0x0000820000067ab9 */ /* 0x000fe20000000a00 */
[----:B------:R-:W3:Y:S06]  /*0040*/  S2R R18, SR_TID.X ;  /* 0x0000000000127919 */ /* 0x000eec0000002100 */
[----:B------:R-:W4:Y:S01]  /*0050*/  LDC.64 R2, c[0x0][0x210] ;  /* 0x00008400ff027b82 */ /* 0x000f220000000a00 */
[----:B-1----:R-:W-:-:S04]  /*0060*/  SHF.R.S32.HI R7, RZ, 0x1f, R0 ;  /* 0x0000001fff077819 */ /* 0x002fc80000011400 */
[----:B------:R-:W-:Y:S02]  /*0070*/  LEA.HI R7, R7, R0, RZ, 0x4 ;  /* 0x0000000007077211 */ /* 0x000fe400078f20ff */
[----:B---3--:R-:W-:Y:S02]  /*0080*/  SHF.L.U32 R9, R18, 0x2, RZ ;  /* 0x0000000212097819 */ /* 0x008fe400000006ff */
[----:B------:R-:W-:Y:S02]  /*0090*/  LOP3.LUT R7, R7, 0x3ffffff0, RZ, 0xc0, !PT ;  /* 0x3ffffff007077812 */ /* 0x000fe400078ec0ff */
[----:B------:R-:W-:Y:S02]  /*00a0*/  SHF.R.U32.HI R6, RZ, 0x8, R9 ;  /* 0x00000008ff067819 */ /* 0x000fe40000011609 */
[----:B------:R-:W-:Y:S02]  /*00b0*/  IADD3 R11, -R7, R0, RZ ;  /* 0x00000000070b7210 */ /* 0x000fe40007ffe1ff */
[----:B------:R-:W-:-:S02]  /*00c0*/  SGXT.U32 R6, R6, 0x2 ;  /* 0x000000020606781a */ /* 0x000fc40000000000 */
[----:B------:R-:W-:Y:S02]  /*00d0*/  SHF.L.U32 R11, R11, 0x2, RZ ;  /* 0x000000020b0b7819 */ /* 0x000fe400000006ff */
[----:B------:R-:W-:Y:S02]  /*00e0*/  LOP3.LUT R7, R9, 0x3fc, RZ, 0xc0, !PT ;  /* 0x000003fc09077812 */ /* 0x000fe400078ec0ff */
[----:B------:R-:W-:Y:S02]  /*00f0*/  LOP3.LUT R11, R11, R6, RZ, 0xfc, !PT ;  /* 0x000000060b0b7212 */ /* 0x000fe400078efcff */
[----:B------:R-:W-:-:S03]  /*0100*/  LEA R7, R0, R7, 0xa ;  /* 0x0000000700077211 */ /* 0x000fc600078e50ff */
[----:B--2---:R-:W-:-:S04]  /*0110*/  IMAD.WIDE R12, R11, 0x4, R4 ;  /* 0x000000040b0c7825 */ /* 0x004fc800078e0204 */
[----:B----4-:R-:W-:Y:S02]  /*0120*/  IMAD.WIDE R2, R7, 0x4, R2 ;  /* 0x0000000407027825 */ /* 0x010fe400078e0202 */
[----:B------:R-:W2:Y:S04]  /*0130*/  LDG.E.EL R12, desc[UR6][R12.64] ;  /* 0x000000060c0c7981 */ /* 0x000ea8000c2e1900 */
[----:B------:R-:W2:Y:S01]  /*0140*/  LDG.E.128 R4, desc[UR6][R2.64] ;  /* 0x0000000602047981 */ /* 0x000ea2000c1e1d00 */
[----:B------:R-:W1:Y:S01]  /*0150*/  S2UR UR5, SR_CgaCtaId ;  /* 0x00000000000579c3 */ /* 0x000e620000008800 */
[C---:B------:R-:W-:Y:S01]  /*0160*/  LOP3.LUT P1, RZ, R18.reuse, 0x1f, RZ, 0xc0, !PT ;  /* 0x0000001f12ff7812 */ /* 0x040fe2000782c0ff */
[----:B------:R-:W-:Y:S01]  /*0170*/  UMOV UR4, 0x400 ;  /* 0x0000040000047882 */ /* 0x000fe20000000000 */
[----:B------:R-:W-:Y:S01]  /*0180*/  ISETP.GE.AND P2, PT, R18, 0x8, PT ;  /* 0x000000081200780c */ /* 0x000fe20003f46270 */
[----:B-1----:R-:W-:Y:S01]  /*0190*/  UPRMT UR4, UR5, 0x654, UR4 ;  /* 0x0000065405047896 */ /* 0x002fe20008000004 */
[--C-:B--2---:R-:W-:Y:S01]  /*01a0*/  FADD R5, R5, R12.reuse ;  /* 0x0000000c05057221 */ /* 0x104fe20000000000 */
[--C-:B------:R-:W-:Y:S01]  /*01b0*/  FADD R4, R4, R12.reuse ;  /* 0x0000000c04047221 */ /* 0x100fe20000000000 */
[----:B------:R-:W-:-:S03]  /*01c0*/  FADD R6, R6, R12 ;  /* 0x0000000c06067221 */ /* 0x000fc60000000000 */
[----:B------:R-:W-:Y:S01]  /*01d0*/  FADD R11, R5, R4 ;  /* 0x00000004050b7221 */ /* 0x000fe20000000000 */
[----:B------:R-:W-:-:S03]  /*01e0*/  FADD R7, R7, R12 ;  /* 0x0000000c07077221 */ /* 0x000fc60000000000 */
[----:B------:R-:W-:-:S04]  /*01f0*/  FADD R14, R6, R11 ;  /* 0x0000000b060e7221 */ /* 0x000fc80000000000 */
[----:B------:R-:W-:-:S05]  /*0200*/  FADD R14, R7, R14 ;  /* 0x0000000e070e7221 */ /* 0x000fca0000000000 */
[----:B------:R-:W1:Y:S02]  /*0210*/  SHFL.BFLY PT, R11, R14, 0x10, 0x1f ;  /* 0x0e001f000e0b7f89 */ /* 0x000e6400000e0000 */
[----:B-1----:R-:W-:-:S05]  /*0220*/  FADD R11, R14, R11 ;  /* 0x0000000b0e0b7221 */ /* 0x002fca0000000000 */
[----:B------:R-:W1:Y:S02]  /*0230*/  SHFL.BFLY PT, R16, R11, 0x8, 0x1f ;  /* 0x0d001f000b107f89 */ /* 0x000e6400000e0000 */
[----:B-1----:R-:W-:-:S05]  /*0240*/  FADD R16, R11, R16 ;  /* 0x000000100b107221 */ /* 0x002fca0000000000 */
[----:B------:R-:W1:Y:S02]  /*0250*/  SHFL.BFLY PT, R13, R16, 0x4, 0x1f ;  /* 0x0c801f00100d7f89 */ /* 0x000e6400000e0000 */
[----:B-1----:R-:W-:-:S05]  /*0260*/  FADD R13, R16, R13 ;  /* 0x0000000d100d7221 */ /* 0x002fca0000000000 */
[----:B------:R-:W1:Y:S02]  /*0270*/  SHFL.BFLY PT, R12, R13, 0x2, 0x1f ;  /* 0x0c401f000d0c7f89 */ /* 0x000e6400000e0000 */
[----:B-1----:R-:W-:-:S05]  /*0280*/  FADD R12, R13, R12 ;  /* 0x0000000c0d0c7221 */ /* 0x002fca0000000000 */
[----:B------:R-:W1:Y:S01]  /*0290*/  SHFL.BFLY PT, R15, R12, 0x1, 0x1f ;  /* 0x0c201f000c0f7f89 */ /* 0x000e6200000e0000 */
[----:B------:R-:W-:-:S04]  /*02a0*/  SHF.R.U32.HI R11, RZ, 0x3, R18 ;  /* 0x00000003ff0b7819 */ /* 0x000fc80000011612 */
[----:B------:R-:W-:Y:S01]  /*02b0*/  LOP3.LUT R11, R11, 0x1c, RZ, 0xc0, !PT ;  /* 0x0000001c0b0b7812 */ /* 0x000fe200078ec0ff */
[----:B-1----:R-:W-:-:S05]  /*02c0*/  FADD R14, R12, R15 ;  /* 0x0000000f0c0e7221 */ /* 0x002fca0000000000 */
[----:B------:R-:W-:Y:S01]  /*02d0*/  @!P1 STS [R11+UR4], R14 ;  /* 0x0000000e0b009988 */ /* 0x000fe20008000804 */
[----:B------:R-:W-:Y:S06]  /*02e0*/  BAR.SYNC.DEFER_BLOCKING 0x0 ;  /* 0x0000000000007b1d */ /* 0x000fec0000010000 */
[----:B------:R-:W1:Y:S04]  /*02f0*/  @!P2 LDS R10, [R9+UR4] ;  /* 0x00000004090aa984 */ /* 0x000e680008000800 */
[----:B-1----:R-:W1:Y:S02]  /*0300*/  SHFL.BFLY PT, R13, R10, 0x4, 0x1f ;  /* 0x0c801f000a0d7f89 */ /* 0x002e6400000e0000 */
[----:B-1----:R-:W-:-:S05]  /*0310*/  FADD R13, R10, R13 ;  /* 0x0000000d0a0d7221 */ /* 0x002fca0000000000 */
[----:B------:R-:W1:Y:S01]  /*0320*/  SHFL.BFLY PT, R12, R13, 0x2, 0x1f ;  /* 0x0c401f000d0c7f89 */ /* 0x000e6200000e0000 */
[----:B------:R-:W-:Y:S01]  /*0330*/  LOP3.LUT P0, RZ, R18, 0x7, RZ, 0xc0, !PT ;  /* 0x0000000712ff7812 */ /* 0x000fe2000780c0ff */
[----:B-1----:R-:W-:-:S05]  /*0340*/  FADD R12, R13, R12 ;  /* 0x0000000c0d0c7221 */ /* 0x002fca0000000000 */
[----:B------:R-:W1:Y:S01]  /*0350*/  SHFL.BFLY PT, R15, R12, 0x1, 0x1f ;  /* 0x0c201f000c0f7f89 */ /* 0x000e6200000e0000 */
[----:B------:R-:W-:Y:S01]  /*0360*/  ISETP.LT.AND P0, PT, R18, 0x8, !P0 ;  /* 0x000000081200780c */ /* 0x000fe20004701270 */
[----:B-1----:R-:W-:-:S12]  /*0370*/  FADD R16, R12, R15 ;  /* 0x0000000f0c107221 */ /* 0x002fd80000000000 */
[----:B------:R-:W-:Y:S01]  /*0380*/  @P0 STS [R9+UR4], R16 ;  /* 0x0000001009000988 */ /* 0x000fe20008000804 */
[----:B------:R-:W-:Y:S06]  /*0390*/  BAR.SYNC.DEFER_BLOCKING 0x0 ;  /* 0x0000000000007b1d */ /* 0x000fec0000010000 */
[----:B------:R-:W1:Y:S02]  /*03a0*/  LDS R14, [UR4] ;  /* 0x00000004ff0e7984 */ /* 0x000e640008000800 */
[----:B-1----:R-:W-:-:S04]  /*03b0*/  FADD R10, RZ, R14 ;  /* 0x0000000eff0a7221 */ /* 0x002fc80000000000 */
[----:B------:R-:W-:-:S04]  /*03c0*/  FMUL R10, R10, 0.0009765625 ;  /* 0x3a8000000a0a7820 */ /* 0x000fc80000400000 */
[--C-:B------:R-:W-:Y:S01]  /*03d0*/  FADD R14, R5, -R10.reuse ;  /* 0x8000000a050e7221 */ /* 0x100fe20000000000 */
[----:B------:R-:W-:-:S03]  /*03e0*/  FADD R13, R4, -R10 ;  /* 0x8000000a040d7221 */ /* 0x000fc60000000000 */
[----:B------:R-:W-:Y:S01]  /*03f0*/  FMUL R14, R14, R14 ;  /* 0x0000000e0e0e7220 */ /* 0x000fe20000400000 */
[----:B------:R-:W-:-:S03]  /*0400*/  FADD R12, R6, -R10 ;  /* 0x8000000a060c7221 */ /* 0x000fc60000000000 */
[----:B------:R-:W-:Y:S01]  /*0410*/  FFMA R15, R13, R13, R14 ;  /* 0x0000000d0d0f7223 */ /* 0x000fe2000000000e */
[----:B------:R-:W-:-:S03]  /*0420*/  FADD R13, R7, -R10 ;  /* 0x8000000a070d7221 */ /* 0x000fc60000000000 */
[----:B------:R-:W-:-:S04]  /*0430*/  FFMA R12, R12, R12, R15 ;  /* 0x0000000c0c0c7223 */ /* 0x000fc8000000000f */
[----:B------:R-:W-:-:S05]  /*0440*/  FFMA R12, R13, R13, R12 ;  /* 0x0000000d0d0c7223 */ /* 0x000fca000000000c */
[----:B------:R-:W1:Y:S02]  /*0450*/  SHFL.BFLY PT, R13, R12, 0x10, 0x1f ;  /* 0x0e001f000c0d7f89 */ /* 0x000e6400000e0000 */
[----:B-1----:R-:W-:-:S05]  /*0460*/  FADD R13, R12, R13 ;  /* 0x0000000d0c0d7221 */ /* 0x002fca0000000000 */
[----:B------:R-:W1:Y:S02]  /*0470*/  SHFL.BFLY PT, R14, R13, 0x8, 0x1f ;  /* 0x0d001f000d0e7f89 */ /* 0x000e6400000e0000 */
[----:B-1----:R-:W-:-:S05]  /*0480*/  FADD R14, R13, R14 ;  /* 0x0000000e0d0e7221 */ /* 0x002fca0000000000 */
[----:B------:R-:W1:Y:S02]  /*0490*/  SHFL.BFLY PT, R15, R14, 0x4, 0x1f ;  /* 0x0c801f000e0f7f89 */ /* 0x000e6400000e0000 */
[----:B-1----:R-:W-:-:S05]  /*04a0*/  FADD R15, R14, R15 ;  /* 0x0000000f0e0f7221 */ /* 0x002fca0000000000 */
[----:B------:R-:W1:Y:S02]  /*04b0*/  SHFL.BFLY PT, R16, R15, 0x2, 0x1f ;  /* 0x0c401f000f107f89 */ /* 0x000e6400000e0000 */
[----:B-1----:R-:W-:Y:S02]  /*04c0*/  FADD R16, R15, R16 ;  /* 0x000000100f107221 */ /* 0x002fe40000000000 */
[----:B------:R-:W1:Y:S03]  /*04d0*/  LDC.64 R14, c[0x0][0x220] ;  /* 0x00008800ff0e7b82 */ /* 0x000e660000000a00 */
[----:B------:R-:W2:Y:S02]  /*04e0*/  SHFL.BFLY PT, R17, R16, 0x1, 0x1f ;  /* 0x0c201f0010117f89 */ /* 0x000ea400000e0000 */
[----:B--2---:R-:W-:-:S03]  /*04f0*/  FADD R20, R16, R17 ;  /* 0x0000001110147221 */ /* 0x004fc60000000000 */
[----:B------:R-:W-:Y:S08]  /*0500*/  BAR.SYNC.DEFER_BLOCKING 0x0 ;  /* 0x0000000000007b1d */ /* 0x000ff00000010000 */
[----:B------:R-:W2:Y:S01]  /*0510*/  LDC.64 R16, c[0x0][0x230] ;  /* 0x00008c00ff107b82 */ /* 0x000ea20000000a00 */
[----:B------:R-:W-:Y:S07]  /*0520*/  @!P1 STS [R11+UR4], R20 ;  /* 0x000000140b009988 */ /* 0x000fee0008000804 */
[----:B------:R-:W-:Y:S06]  /*0530*/  BAR.SYNC.DEFER_BLOCKING 0x0 ;  /* 0x0000000000007b1d */ /* 0x000fec0000010000 */
[----:B------:R-:W3:Y:S04]  /*0540*/  @!P2 LDS R8, [R9+UR4] ;  /* 0x000000040908a984 */ /* 0x000ee80008000800 */
[----:B---3--:R-:W3:Y:S02]  /*0550*/  SHFL.BFLY PT, R13, R8, 0x4, 0x1f ;  /* 0x0c801f00080d7f89 */ /* 0x008ee400000e0000 */
[----:B---3--:R-:W-:-:S05]  /*0560*/  FADD R19, R8, R13 ;  /* 0x0000000d08137221 */ /* 0x008fca0000000000 */
[----:B------:R-:W3:Y:S02]  /*0570*/  SHFL.BFLY PT, R12, R19, 0x2, 0x1f ;  /* 0x0c401f00130c7f89 */ /* 0x000ee400000e0000 */
[----:B---3--:R-:W-:-:S05]  /*0580*/  FADD R21, R19, R12 ;  /* 0x0000000c13157221 */ /* 0x008fca0000000000 */
[----:B------:R-:W3:Y:S02]  /*0590*/  SHFL.BFLY PT, R12, R21, 0x1, 0x1f ;  /* 0x0c201f00150c7f89 */ /* 0x000ee400000e0000 */
[----:B---3--:R-:W-:Y:S01]  /*05a0*/  FADD R22, R21, R12 ;  /* 0x0000000c15167221 */ /* 0x008fe20000000000 */
[----:B------:R-:W-:Y:S01]  /*05b0*/  HFMA2.MMA R8, -RZ, RZ, 0.8125, 0 ;  /* 0x3a800000ff087435 */ /* 0x000fe200000001ff */
[----:B------:R-:W3:Y:S03]  /*05c0*/  LDC.64 R12, c[0x0][0x228] ;  /* 0x00008a00ff0c7b82 */ /* 0x000ee60000000a00 */
[----:B------:R-:W-:Y:S05]  /*05d0*/  @P0 STS [R9+UR4], R22 ;  /* 0x0000001609000988 */ /* 0x000fea0008000804 */
[----:B------:R-:W-:Y:S06]  /*05e0*/  BAR.SYNC.DEFER_BLOCKING 0x0 ;  /* 0x0000000000007b1d */ /* 0x000fec0000010000 */
[----:B------:R-:W4:Y:S01]  /*05f0*/  LDS R11, [UR4] ;  /* 0x00000004ff0b7984 */ /* 0x000f220008000800 */
[----:B------:R-:W-:Y:S01]  /*0600*/  LOP3.LUT P0, RZ, R18, 0xff, RZ, 0xc0, !PT ;  /* 0x000000ff12ff7812 */ /* 0x000fe2000780c0ff */
[----:B-1----:R-:W-:-:S02]  /*0610*/  IMAD.WIDE R14, R0, 0x4, R14 ;  /* 0x00000004000e7825 */ /* 0x002fc400078e020e */
[----:B------:R1:W-:Y:S02]  /*0620*/  STG.E.128 desc[UR6][R2.64], R4 ;  /* 0x0000000402007986 */ /* 0x0003e4000c101d06 */
[----:B---3--:R-:W-:-:S04]  /*0630*/  IMAD.WIDE R12, R0, 0x4, R12 ;  /* 0x00000004000c7825 */ /* 0x008fc800078e020c */
[----:B----4-:R-:W-:-:S04]  /*0640*/  FADD R11, RZ, R11 ;  /* 0x0000000bff0b7221 */ /* 0x010fc80000000000 */
[----:B------:R-:W-:-:S06]  /*0650*/  FFMA R19, R11, R8, 9.9999997473787516356e-06 ;  /* 0x3727c5ac0b137423 */ /* 0x000fcc0000000008 */
[----:B------:R-:W3:Y:S01]  /*0660*/  MUFU.RSQ R19, R19 ;  /* 0x0000001300137308 */ /* 0x000ee20000001400 */
[----:B--2---:R-:W-:-:S05]  /*0670*/  IMAD.WIDE R8, R0, 0x4, R16 ;  /* 0x0000000400087825 */ /* 0x004fca00078e0210 */
[----:B---3--:R1:W-:Y:S04]  /*0680*/  @!P0 STG.E desc[UR6][R8.64], R19 ;  /* 0x0000001308008986 */ /* 0x0083e8000c101906 */
[----:B------:R1:W-:Y:S01]  /*0690*/  @!P0 STG.E desc[UR6][R14.64], R10 ;  /* 0x0000000a0e008986 */ /* 0x0003e2000c101906 */
[----:B------:R-:W-:Y:S05]  /*06a0*/  @P0 EXIT ;  /* 0x000000000000094d */ /* 0x000fea0003800000 */
[----:B------:R-:W-:Y:S01]  /*06b0*/  STG.E desc[UR6][R12.64], R11 ;  /* 0x0000000b0c007986 */ /* 0x000fe2000c101906 */
[----:B------:R-:W-:Y:S05]  /*06c0*/  EXIT ;  /* 0x000000000000794d */ /* 0x000fea0003800000 */
.L_x_0:
[----:B------:R-:W-:-:S00]  /*06d0*/  BRA `(.L_x_0) ;  /* 0xfffffffc00fc7947 */ /* 0x000fc0000383ffff */
[----:B------:R-:W-:-:S00]  /*06e0*/  NOP ;  /* 0x0000000000007918 */ /* 0x000fc00000000000 */
        /* <DEDUP_REMOVED lines=9> */
.L_x_1:


//--------------------- .nv.global.init           --------------------------
	.section	.nv.global.init,"aw",@progbits
.nv.global.init:
	.type		_$_str,@object
	.size		_$_str,(.L_0 - _$_str)
_$_str:
        /*0000*/ 	.byte	0x5f, 0x5f, 0x43, 0x55, 0x44, 0x41, 0x5f, 0x46, 0x54, 0x5a, 0x00
.L_0:


//--------------------- .nv.shared.triton_per_fused_convolution_native_group_norm_2 --------------------------
	.section	.nv.shared.triton_per_fused_convolution_native_group_norm_2,"aw",@nobits
	.sectionflags	@""
	.align	16
	.zero		1024


//--------------------- .nv.constant0.triton_per_fused_convolution_native_group_norm_2 --------------------------
	.section	.nv.constant0.triton_per_fused_convolution_native_group_norm_2,"a",@progbits
	.sectionflags	@""
	.align	4
.nv.constant0.triton_per_fused_convolution_native_group_norm_2:
	.zero		576
